//
// Generated by NVIDIA NVVM Compiler
//
// Compiler Build ID: CL-36424714
// Cuda compilation tools, release 13.0, V13.0.88
// Based on NVVM 20.0.0
//

.version 9.0
.target sm_100
.address_size 64

	// .globl	_Z6addAryPiS_

.visible .entry _Z6addAryPiS_(
	.param .u64 .ptr .align 1 _Z6addAryPiS__param_0,
	.param .u64 .ptr .align 1 _Z6addAryPiS__param_1
)
{
	.reg .b32 	%r<5>;
	.reg .b64 	%rd<8>;

	ld.param.u64 	%rd1, [_Z6addAryPiS__param_0];
	ld.param.u64 	%rd2, [_Z6addAryPiS__param_1];
	cvta.to.global.u64 	%rd3, %rd1;
	cvta.to.global.u64 	%rd4, %rd2;
	mov.u32 	%r1, %tid.x;
	mul.wide.u32 	%rd5, %r1, 4;
	add.s64 	%rd6, %rd4, %rd5;
	ld.global.u32 	%r2, [%rd6];
	add.s64 	%rd7, %rd3, %rd5;
	ld.global.u32 	%r3, [%rd7];
	add.s32 	%r4, %r3, %r2;
	st.global.u32 	[%rd7], %r4;
	ret;

}


// ===== COMPILED SASS (sm_100) =====

	.target	sm_100

	.elftype	@"ET_EXEC"


//--------------------- .note.nv.tkinfo           --------------------------
	.section	.note.nv.tkinfo,"",@"SHT_NOTE"
	.sectionflags	@"SHF_NOTE_NV_TKINFO"
	.tkinfo
        /*0018*/ 	.word	0x00000002
        /*0030*/ 	.string	""
        /*0030*/ 	.string	"ptxas"
        /*0030*/ 	.string	"Cuda compilation tools, release 13.0, V13.0.88"
        /*0030*/ 	.string	"Build cuda_13.0.r13.0/compiler.36424714_0"
        /*0030*/ 	.string	"-arch sm_100 -m 64 "



//--------------------- .note.nv.cuinfo           --------------------------
	.section	.note.nv.cuinfo,"",@"SHT_NOTE"
	.sectionflags	@"SHF_NOTE_NV_CUINFO"
        /*0018*/ 	.short	0x0002
        /*001a*/ 	.short	0x0064
        /*001c*/ 	.short	0x0082
	.zero		2


//--------------------- .nv.info                  --------------------------
	.section	.nv.info,"",@"SHT_CUDA_INFO"
	.align	4


	//----- nvinfo : EIATTR_REGCOUNT
	.align		4
        /*0000*/ 	.byte	0x04, 0x2f
        /*0002*/ 	.short	(.L_1 - .L_0)
	.align		4
.L_0:
        /*0004*/ 	.word	index@(_Z6addAryPiS_)
        /*0008*/ 	.word	0x0000000a


	//----- nvinfo : EIATTR_FRAME_SIZE
	.align		4
.L_1:
        /*000c*/ 	.byte	0x04, 0x11
        /*000e*/ 	.short	(.L_3 - .L_2)
	.align		4
.L_2:
        /*0010*/ 	.word	index@(_Z6addAryPiS_)
        /*0014*/ 	.word	0x00000000


	//----- nvinfo : EIATTR_MIN_STACK_SIZE
	.align		4
.L_3:
        /*0018*/ 	.byte	0x04, 0x12
        /*001a*/ 	.short	(.L_5 - .L_4)
	.align		4
.L_4:
        /*001c*/ 	.word	index@(_Z6addAryPiS_)
        /*0020*/ 	.word	0x00000000
.L_5:


//--------------------- .nv.compat                --------------------------
	.section	.nv.compat,"",@"SHT_CUDA_COMPAT_INFO"
	.align	4
        /*0000*/ 	.byte	0x02, 0x09, 0x00, 0x00, 0x02, 0x02, 0x01, 0x00, 0x02, 0x05, 0x05, 0x00, 0x03, 0x07, 0x01, 0x01
        /*0010*/ 	.byte	0x02, 0x03, 0x00, 0x00, 0x02, 0x06, 0x01, 0x00, 0x04, 0x0b, 0x08, 0x00, 0x09, 0x00, 0x00, 0x00
        /*0020*/ 	.byte	0x00, 0x00, 0x00, 0x00


//--------------------- .nv.info._Z6addAryPiS_    --------------------------
	.section	.nv.info._Z6addAryPiS_,"",@"SHT_CUDA_INFO"
	.sectionflags	@""
	.align	4


	//----- nvinfo : EIATTR_CUDA_API_VERSION
	.align		4
        /*0000*/ 	.byte	0x04, 0x37
        /*0002*/ 	.short	(.L_7 - .L_6)
.L_6:
        /*0004*/ 	.word	0x00000082


	//----- nvinfo : EIATTR_KPARAM_INFO
	.align		4
.L_7:
        /*0008*/ 	.byte	0x04, 0x17
        /*000a*/ 	.short	(.L_9 - .L_8)
.L_8:
        /*000c*/ 	.word	0x00000000
        /*0010*/ 	.short	0x0001
        /*0012*/ 	.short	0x0008
        /*0014*/ 	.byte	0x00, 0xf5, 0x21, 0x00


	//----- nvinfo : EIATTR_KPARAM_INFO
	.align		4
.L_9:
        /*0018*/ 	.byte	0x04, 0x17
        /*001a*/ 	.short	(.L_11 - .L_10)
.L_10:
        /*001c*/ 	.word	0x00000000
        /*0020*/ 	.short	0x0000
        /*0022*/ 	.short	0x0000
        /*0024*/ 	.byte	0x00, 0xf5, 0x21, 0x00


	//----- nvinfo : EIATTR_SPARSE_MMA_MASK
	.align		4
.L_11:
        /*0028*/ 	.byte	0x03, 0x50
        /*002a*/ 	.short	0x0000


	//----- nvinfo : EIATTR_MAXREG_COUNT
	.align		4
        /*002c*/ 	.byte	0x03, 0x1b
        /*002e*/ 	.short	0x00ff


	//----- nvinfo : EIATTR_MERCURY_ISA_VERSION
	.align		4
        /*0030*/ 	.byte	0x03, 0x5f
        /*0032*/ 	.short	0x0101


	//----- nvinfo : EIATTR_VRC_CTA_INIT_COUNT
	.align		4
        /*0034*/ 	.byte	0x02, 0x4a
	.zero		1
	.zero		1


	//----- nvinfo : EIATTR_EXIT_INSTR_OFFSETS
	.align		4
        /*0038*/ 	.byte	0x04, 0x1c
        /*003a*/ 	.short	(.L_13 - .L_12)


	//   ....[0]....
.L_12:
        /*003c*/ 	.word	0x000000b0


	//----- nvinfo : EIATTR_CBANK_PARAM_SIZE
	.align		4
.L_13:
        /*0040*/ 	.byte	0x03, 0x19
        /*0042*/ 	.short	0x0010


	//----- nvinfo : EIATTR_PARAM_CBANK
	.align		4
        /*0044*/ 	.byte	0x04, 0x0a
        /*0046*/ 	.short	(.L_15 - .L_14)
	.align		4
.L_14:
        /*0048*/ 	.word	index@(.nv.constant0._Z6addAryPiS_)
        /*004c*/ 	.short	0x0380
        /*004e*/ 	.short	0x0010


	//----- nvinfo : EIATTR_SW_WAR
	.align		4
.L_15:
        /*0050*/ 	.byte	0x04, 0x36
        /*0052*/ 	.short	(.L_17 - .L_16)
.L_16:
        /*0054*/ 	.word	0x00000008
.L_17:


//--------------------- .nv.callgraph             --------------------------
	.section	.nv.callgraph,"",@"SHT_CUDA_CALLGRAPH"
	.align	4
	.sectionentsize	8
	.align		4
        /*0000*/ 	.word	0x00000000
	.align		4
        /*0004*/ 	.word	0xffffffff
	.align		4
        /*0008*/ 	.word	0x00000000
	.align		4
        /*000c*/ 	.word	0xfffffffe
	.align		4
        /*0010*/ 	.word	0x00000000
	.align		4
        /*0014*/ 	.word	0xfffffffd
	.align		4
        /*0018*/ 	.word	0x00000000
	.align		4
        /*001c*/ 	.word	0xfffffffc


//--------------------- .text._Z6addAryPiS_       --------------------------
	.section	.text._Z6addAryPiS_,"ax",@progbits
	.align	128
        .global         _Z6addAryPiS_
        .type           _Z6addAryPiS_,@function
        .size           _Z6addAryPiS_,(.L_x_1 - _Z6addAryPiS_)
        .other          _Z6addAryPiS_,@"STO_CUDA_ENTRY STV_DEFAULT"
_Z6addAryPiS_:
.text._Z6addAryPiS_:
[----:B------:R-:W-:Y:S01]  /*0000*/  LDC R1, c[0x0][0x37c] ;  /* 0x0000df00ff017b82 */ /* 0x000fe20000000800 */
[----:B------:R-:W0:Y:S07]  /*0010*/  S2R R7, SR_TID.X ;  /* 0x0000000000077919 */ /* 0x000e2e0000002100 */
[----:B------:R-:W0:Y:S01]  /*0020*/  LDC.64 R2, c[0x0][0x388] ;  /* 0x0000e200ff027b82 */ /* 0x000e220000000a00 */
[----:B------:R-:W1:Y:S07]  /*0030*/  LDCU.64 UR4, c[0x0][0x358] ;  /* 0x00006b00ff0477ac */ /* 0x000e6e0008000a00 */
[----:B------:R-:W2:Y:S01]  /*0040*/  LDC.64 R4, c[0x0][0x380] ;  /* 0x0000e000ff047b82 */ /* 0x000ea20000000a00 */
[----:B0-----:R-:W-:-:S04]  /*0050*/  IMAD.WIDE.U32 R2, R7, 0x4, R2 ;  /* 0x0000000407027825 */ /* 0x001fc800078e0002 */
[----:B--2---:R-:W-:Y:S02]  /*0060*/  IMAD.WIDE.U32 R4, R7, 0x4, R4 ;  /* 0x0000000407047825 */ /* 0x004fe400078e0004 */
[----:B-1----:R-:W2:Y:S04]  /*0070*/  LDG.E R2, desc[UR4][R2.64] ;  /* 0x0000000402027981 */ /* 0x002ea8000c1e1900 */
[----:B------:R-:W2:Y:S02]  /*0080*/  LDG.E R7, desc[UR4][R4.64] ;  /* 0x0000000404077981 */ /* 0x000ea4000c1e1900 */
[----:B--2---:R-:W-:-:S05]  /*0090*/  IADD3 R7, PT, PT, R2, R7, RZ ;  /* 0x0000000702077210 */ /* 0x004fca0007ffe0ff */
[----:B------:R-:W-:Y:S01]  /*00a0*/  STG.E desc[UR4][R4.64], R7 ;  /* 0x0000000704007986 */ /* 0x000fe2000c101904 */
[----:B------:R-:W-:Y:S05]  /*00b0*/  EXIT ;  /* 0x000000000000794d */ /* 0x000fea0003800000 */
.L_x_0:
[----:B------:R-:W-:-:S00]  /*00c0*/  BRA `(.L_x_0) ;  /* 0xfffffffc00fc7947 */ /* 0x000fc0000383ffff */
[----:B------:R-:W-:-:S00]  /*00d0*/  NOP ;  /* 0x0000000000007918 */ /* 0x000fc00000000000 */
        /* <DEDUP_REMOVED lines=10> */
.L_x_1:


//--------------------- .nv.shared.reserved.0     --------------------------
	.section	.nv.shared.reserved.0,"aw",@nobits
	.weak		__nv_reservedSMEM_offset_0_alias
	.size		__nv_reservedSMEM_offset_0_alias, 0, 64
	.other		__nv_reservedSMEM_offset_0_alias,@"STO_CUDA_RESERVED_SHARED STV_DEFAULT"
__nv_reservedSMEM_offset_0_alias:
	.zero		0
	.zero		64


//--------------------- .nv.constant0._Z6addAryPiS_ --------------------------
	.section	.nv.constant0._Z6addAryPiS_,"a",@progbits
	.sectionflags	@""
	.align	4
.nv.constant0._Z6addAryPiS_:
	.zero		912


//--------------------- SYMBOLS --------------------------

	.type		.nv.reservedSmem.offset0,@object
	.size		.nv.reservedSmem.offset0,0x4
